//
// Generated by NVIDIA NVVM Compiler
//
// Compiler Build ID: CL-36424714
// Cuda compilation tools, release 13.0, V13.0.88
// Based on NVVM 20.0.0
//

.version 9.0
.target sm_100
.address_size 64

	// .globl	_Z22RungeKuttaStepOriginalPdS_i

.visible .entry _Z22RungeKuttaStepOriginalPdS_i(
	.param .u64 .ptr .align 1 _Z22RungeKuttaStepOriginalPdS_i_param_0,
	.param .u64 .ptr .align 1 _Z22RungeKuttaStepOriginalPdS_i_param_1,
	.param .u32 _Z22RungeKuttaStepOriginalPdS_i_param_2
)
{
	.reg .pred 	%p<3>;
	.reg .b32 	%r<10>;
	.reg .b64 	%rd<8>;
	.reg .b64 	%fd<125>;

	ld.param.u64 	%rd2, [_Z22RungeKuttaStepOriginalPdS_i_param_0];
	ld.param.u64 	%rd3, [_Z22RungeKuttaStepOriginalPdS_i_param_1];
	ld.param.u32 	%r4, [_Z22RungeKuttaStepOriginalPdS_i_param_2];
	mov.u32 	%r5, %tid.x;
	mov.u32 	%r6, %ctaid.x;
	mov.u32 	%r7, %ntid.x;
	mad.lo.s32 	%r1, %r6, %r7, %r5;
	setp.ge.s32 	%p1, %r1, %r4;
	@%p1 bra 	$L__BB0_4;
	cvta.to.global.u64 	%rd4, %rd2;
	cvta.to.global.u64 	%rd5, %rd3;
	mul.wide.s32 	%rd6, %r1, 8;
	add.s64 	%rd1, %rd4, %rd6;
	add.s64 	%rd7, %rd5, %rd6;
	ld.global.f64 	%fd1, [%rd7];
	ld.global.f64 	%fd124, [%rd1];
	mov.b32 	%r9, 0;
$L__BB0_2:
	mul.f64 	%fd5, %fd124, %fd124;
	sub.f64 	%fd6, %fd5, %fd1;
	fma.rn.f64 	%fd7, %fd6, 0d3F747AE147AE147B, %fd124;
	mul.f64 	%fd8, %fd7, %fd7;
	sub.f64 	%fd9, %fd8, %fd1;
	fma.rn.f64 	%fd10, %fd9, 0d3F747AE147AE147B, %fd124;
	mul.f64 	%fd11, %fd10, %fd10;
	sub.f64 	%fd12, %fd11, %fd1;
	fma.rn.f64 	%fd13, %fd12, 0d3F847AE147AE147B, %fd124;
	mul.f64 	%fd14, %fd13, %fd13;
	sub.f64 	%fd15, %fd14, %fd1;
	fma.rn.f64 	%fd16, %fd9, 0d4000000000000000, %fd6;
	fma.rn.f64 	%fd17, %fd12, 0d4000000000000000, %fd16;
	add.f64 	%fd18, %fd17, %fd15;
	fma.rn.f64 	%fd19, %fd18, 0d3F5B4E81B4E81B4E, %fd124;
	mul.f64 	%fd20, %fd19, %fd19;
	sub.f64 	%fd21, %fd20, %fd1;
	fma.rn.f64 	%fd22, %fd21, 0d3F747AE147AE147B, %fd19;
	mul.f64 	%fd23, %fd22, %fd22;
	sub.f64 	%fd24, %fd23, %fd1;
	fma.rn.f64 	%fd25, %fd24, 0d3F747AE147AE147B, %fd19;
	mul.f64 	%fd26, %fd25, %fd25;
	sub.f64 	%fd27, %fd26, %fd1;
	fma.rn.f64 	%fd28, %fd27, 0d3F847AE147AE147B, %fd19;
	mul.f64 	%fd29, %fd28, %fd28;
	sub.f64 	%fd30, %fd29, %fd1;
	fma.rn.f64 	%fd31, %fd24, 0d4000000000000000, %fd21;
	fma.rn.f64 	%fd32, %fd27, 0d4000000000000000, %fd31;
	add.f64 	%fd33, %fd32, %fd30;
	fma.rn.f64 	%fd34, %fd33, 0d3F5B4E81B4E81B4E, %fd19;
	mul.f64 	%fd35, %fd34, %fd34;
	sub.f64 	%fd36, %fd35, %fd1;
	fma.rn.f64 	%fd37, %fd36, 0d3F747AE147AE147B, %fd34;
	mul.f64 	%fd38, %fd37, %fd37;
	sub.f64 	%fd39, %fd38, %fd1;
	fma.rn.f64 	%fd40, %fd39, 0d3F747AE147AE147B, %fd34;
	mul.f64 	%fd41, %fd40, %fd40;
	sub.f64 	%fd42, %fd41, %fd1;
	fma.rn.f64 	%fd43, %fd42, 0d3F847AE147AE147B, %fd34;
	mul.f64 	%fd44, %fd43, %fd43;
	sub.f64 	%fd45, %fd44, %fd1;
	fma.rn.f64 	%fd46, %fd39, 0d4000000000000000, %fd36;
	fma.rn.f64 	%fd47, %fd42, 0d4000000000000000, %fd46;
	add.f64 	%fd48, %fd47, %fd45;
	fma.rn.f64 	%fd49, %fd48, 0d3F5B4E81B4E81B4E, %fd34;
	mul.f64 	%fd50, %fd49, %fd49;
	sub.f64 	%fd51, %fd50, %fd1;
	fma.rn.f64 	%fd52, %fd51, 0d3F747AE147AE147B, %fd49;
	mul.f64 	%fd53, %fd52, %fd52;
	sub.f64 	%fd54, %fd53, %fd1;
	fma.rn.f64 	%fd55, %fd54, 0d3F747AE147AE147B, %fd49;
	mul.f64 	%fd56, %fd55, %fd55;
	sub.f64 	%fd57, %fd56, %fd1;
	fma.rn.f64 	%fd58, %fd57, 0d3F847AE147AE147B, %fd49;
	mul.f64 	%fd59, %fd58, %fd58;
	sub.f64 	%fd60, %fd59, %fd1;
	fma.rn.f64 	%fd61, %fd54, 0d4000000000000000, %fd51;
	fma.rn.f64 	%fd62, %fd57, 0d4000000000000000, %fd61;
	add.f64 	%fd63, %fd62, %fd60;
	fma.rn.f64 	%fd64, %fd63, 0d3F5B4E81B4E81B4E, %fd49;
	mul.f64 	%fd65, %fd64, %fd64;
	sub.f64 	%fd66, %fd65, %fd1;
	fma.rn.f64 	%fd67, %fd66, 0d3F747AE147AE147B, %fd64;
	mul.f64 	%fd68, %fd67, %fd67;
	sub.f64 	%fd69, %fd68, %fd1;
	fma.rn.f64 	%fd70, %fd69, 0d3F747AE147AE147B, %fd64;
	mul.f64 	%fd71, %fd70, %fd70;
	sub.f64 	%fd72, %fd71, %fd1;
	fma.rn.f64 	%fd73, %fd72, 0d3F847AE147AE147B, %fd64;
	mul.f64 	%fd74, %fd73, %fd73;
	sub.f64 	%fd75, %fd74, %fd1;
	fma.rn.f64 	%fd76, %fd69, 0d4000000000000000, %fd66;
	fma.rn.f64 	%fd77, %fd72, 0d4000000000000000, %fd76;
	add.f64 	%fd78, %fd77, %fd75;
	fma.rn.f64 	%fd79, %fd78, 0d3F5B4E81B4E81B4E, %fd64;
	mul.f64 	%fd80, %fd79, %fd79;
	sub.f64 	%fd81, %fd80, %fd1;
	fma.rn.f64 	%fd82, %fd81, 0d3F747AE147AE147B, %fd79;
	mul.f64 	%fd83, %fd82, %fd82;
	sub.f64 	%fd84, %fd83, %fd1;
	fma.rn.f64 	%fd85, %fd84, 0d3F747AE147AE147B, %fd79;
	mul.f64 	%fd86, %fd85, %fd85;
	sub.f64 	%fd87, %fd86, %fd1;
	fma.rn.f64 	%fd88, %fd87, 0d3F847AE147AE147B, %fd79;
	mul.f64 	%fd89, %fd88, %fd88;
	sub.f64 	%fd90, %fd89, %fd1;
	fma.rn.f64 	%fd91, %fd84, 0d4000000000000000, %fd81;
	fma.rn.f64 	%fd92, %fd87, 0d4000000000000000, %fd91;
	add.f64 	%fd93, %fd92, %fd90;
	fma.rn.f64 	%fd94, %fd93, 0d3F5B4E81B4E81B4E, %fd79;
	mul.f64 	%fd95, %fd94, %fd94;
	sub.f64 	%fd96, %fd95, %fd1;
	fma.rn.f64 	%fd97, %fd96, 0d3F747AE147AE147B, %fd94;
	mul.f64 	%fd98, %fd97, %fd97;
	sub.f64 	%fd99, %fd98, %fd1;
	fma.rn.f64 	%fd100, %fd99, 0d3F747AE147AE147B, %fd94;
	mul.f64 	%fd101, %fd100, %fd100;
	sub.f64 	%fd102, %fd101, %fd1;
	fma.rn.f64 	%fd103, %fd102, 0d3F847AE147AE147B, %fd94;
	mul.f64 	%fd104, %fd103, %fd103;
	sub.f64 	%fd105, %fd104, %fd1;
	fma.rn.f64 	%fd106, %fd99, 0d4000000000000000, %fd96;
	fma.rn.f64 	%fd107, %fd102, 0d4000000000000000, %fd106;
	add.f64 	%fd108, %fd107, %fd105;
	fma.rn.f64 	%fd109, %fd108, 0d3F5B4E81B4E81B4E, %fd94;
	mul.f64 	%fd110, %fd109, %fd109;
	sub.f64 	%fd111, %fd110, %fd1;
	fma.rn.f64 	%fd112, %fd111, 0d3F747AE147AE147B, %fd109;
	mul.f64 	%fd113, %fd112, %fd112;
	sub.f64 	%fd114, %fd113, %fd1;
	fma.rn.f64 	%fd115, %fd114, 0d3F747AE147AE147B, %fd109;
	mul.f64 	%fd116, %fd115, %fd115;
	sub.f64 	%fd117, %fd116, %fd1;
	fma.rn.f64 	%fd118, %fd117, 0d3F847AE147AE147B, %fd109;
	mul.f64 	%fd119, %fd118, %fd118;
	sub.f64 	%fd120, %fd119, %fd1;
	fma.rn.f64 	%fd121, %fd114, 0d4000000000000000, %fd111;
	fma.rn.f64 	%fd122, %fd117, 0d4000000000000000, %fd121;
	add.f64 	%fd123, %fd122, %fd120;
	fma.rn.f64 	%fd124, %fd123, 0d3F5B4E81B4E81B4E, %fd109;
	add.s32 	%r9, %r9, 8;
	setp.ne.s32 	%p2, %r9, 1000;
	@%p2 bra 	$L__BB0_2;
	st.global.f64 	[%rd1], %fd124;
$L__BB0_4:
	ret;

}


// ===== COMPILED SASS (sm_100) =====

	.target	sm_100

	.elftype	@"ET_EXEC"


//--------------------- .note.nv.tkinfo           --------------------------
	.section	.note.nv.tkinfo,"",@"SHT_NOTE"
	.sectionflags	@"SHF_NOTE_NV_TKINFO"
	.tkinfo
        /*0018*/ 	.word	0x00000002
        /*0030*/ 	.string	""
        /*0030*/ 	.string	"ptxas"
        /*0030*/ 	.string	"Cuda compilation tools, release 13.0, V13.0.88"
        /*0030*/ 	.string	"Build cuda_13.0.r13.0/compiler.36424714_0"
        /*0030*/ 	.string	"-arch sm_100 -m 64 "



//--------------------- .note.nv.cuinfo           --------------------------
	.section	.note.nv.cuinfo,"",@"SHT_NOTE"
	.sectionflags	@"SHF_NOTE_NV_CUINFO"
        /*0018*/ 	.short	0x0002
        /*001a*/ 	.short	0x0064
        /*001c*/ 	.short	0x0082
	.zero		2


//--------------------- .nv.info                  --------------------------
	.section	.nv.info,"",@"SHT_CUDA_INFO"
	.align	4


	//----- nvinfo : EIATTR_REGCOUNT
	.align		4
        /*0000*/ 	.byte	0x04, 0x2f
        /*0002*/ 	.short	(.L_1 - .L_0)
	.align		4
.L_0:
        /*0004*/ 	.word	index@(_Z22RungeKuttaStepOriginalPdS_i)
        /*0008*/ 	.word	0x00000010


	//----- nvinfo : EIATTR_FRAME_SIZE
	.align		4
.L_1:
        /*000c*/ 	.byte	0x04, 0x11
        /*000e*/ 	.short	(.L_3 - .L_2)
	.align		4
.L_2:
        /*0010*/ 	.word	index@(_Z22RungeKuttaStepOriginalPdS_i)
        /*0014*/ 	.word	0x00000000


	//----- nvinfo : EIATTR_MIN_STACK_SIZE
	.align		4
.L_3:
        /*0018*/ 	.byte	0x04, 0x12
        /*001a*/ 	.short	(.L_5 - .L_4)
	.align		4
.L_4:
        /*001c*/ 	.word	index@(_Z22RungeKuttaStepOriginalPdS_i)
        /*0020*/ 	.word	0x00000000
.L_5:


//--------------------- .nv.compat                --------------------------
	.section	.nv.compat,"",@"SHT_CUDA_COMPAT_INFO"
	.align	4
        /*0000*/ 	.byte	0x02, 0x09, 0x00, 0x00, 0x02, 0x02, 0x01, 0x00, 0x02, 0x05, 0x05, 0x00, 0x03, 0x07, 0x01, 0x01
        /*0010*/ 	.byte	0x02, 0x03, 0x00, 0x00, 0x02, 0x06, 0x01, 0x00, 0x04, 0x0b, 0x08, 0x00, 0x01, 0x00, 0x00, 0x00
        /*0020*/ 	.byte	0x00, 0x00, 0x00, 0x00


//--------------------- .nv.info._Z22RungeKuttaStepOriginalPdS_i --------------------------
	.section	.nv.info._Z22RungeKuttaStepOriginalPdS_i,"",@"SHT_CUDA_INFO"
	.sectionflags	@""
	.align	4


	//----- nvinfo : EIATTR_CUDA_API_VERSION
	.align		4
        /*0000*/ 	.byte	0x04, 0x37
        /*0002*/ 	.short	(.L_7 - .L_6)
.L_6:
        /*0004*/ 	.word	0x00000082


	//----- nvinfo : EIATTR_KPARAM_INFO
	.align		4
.L_7:
        /*0008*/ 	.byte	0x04, 0x17
        /*000a*/ 	.short	(.L_9 - .L_8)
.L_8:
        /*000c*/ 	.word	0x00000000
        /*0010*/ 	.short	0x0002
        /*0012*/ 	.short	0x0010
        /*0014*/ 	.byte	0x00, 0xf0, 0x11, 0x00


	//----- nvinfo : EIATTR_KPARAM_INFO
	.align		4
.L_9:
        /*0018*/ 	.byte	0x04, 0x17
        /*001a*/ 	.short	(.L_11 - .L_10)
.L_10:
        /*001c*/ 	.word	0x00000000
        /*0020*/ 	.short	0x0001
        /*0022*/ 	.short	0x0008
        /*0024*/ 	.byte	0x00, 0xf5, 0x21, 0x00


	//----- nvinfo : EIATTR_KPARAM_INFO
	.align		4
.L_11:
        /*0028*/ 	.byte	0x04, 0x17
        /*002a*/ 	.short	(.L_13 - .L_12)
.L_12:
        /*002c*/ 	.word	0x00000000
        /*0030*/ 	.short	0x0000
        /*0032*/ 	.short	0x0000
        /*0034*/ 	.byte	0x00, 0xf5, 0x21, 0x00


	//----- nvinfo : EIATTR_SPARSE_MMA_MASK
	.align		4
.L_13:
        /*0038*/ 	.byte	0x03, 0x50
        /*003a*/ 	.short	0x0000


	//----- nvinfo : EIATTR_MAXREG_COUNT
	.align		4
        /*003c*/ 	.byte	0x03, 0x1b
        /*003e*/ 	.short	0x00ff


	//----- nvinfo : EIATTR_MERCURY_ISA_VERSION
	.align		4
        /*0040*/ 	.byte	0x03, 0x5f
        /*0042*/ 	.short	0x0101


	//----- nvinfo : EIATTR_VRC_CTA_INIT_COUNT
	.align		4
        /*0044*/ 	.byte	0x02, 0x4a
	.zero		1
	.zero		1


	//----- nvinfo : EIATTR_EXIT_INSTR_OFFSETS
	.align		4
        /*0048*/ 	.byte	0x04, 0x1c
        /*004a*/ 	.short	(.L_15 - .L_14)


	//   ....[0]....
.L_14:
        /*004c*/ 	.word	0x00000070


	//   ....[1]....
        /*0050*/ 	.word	0x00000720


	//----- nvinfo : EIATTR_CBANK_PARAM_SIZE
	.align		4
.L_15:
        /*0054*/ 	.byte	0x03, 0x19
        /*0056*/ 	.short	0x0014


	//----- nvinfo : EIATTR_PARAM_CBANK
	.align		4
        /*0058*/ 	.byte	0x04, 0x0a
        /*005a*/ 	.short	(.L_17 - .L_16)
	.align		4
.L_16:
        /*005c*/ 	.word	index@(.nv.constant0._Z22RungeKuttaStepOriginalPdS_i)
        /*0060*/ 	.short	0x0380
        /*0062*/ 	.short	0x0014


	//----- nvinfo : EIATTR_SW_WAR
	.align		4
.L_17:
        /*0064*/ 	.byte	0x04, 0x36
        /*0066*/ 	.short	(.L_19 - .L_18)
.L_18:
        /*0068*/ 	.word	0x00000008
.L_19:


//--------------------- .nv.callgraph             --------------------------
	.section	.nv.callgraph,"",@"SHT_CUDA_CALLGRAPH"
	.align	4
	.sectionentsize	8
	.align		4
        /*0000*/ 	.word	0x00000000
	.align		4
        /*0004*/ 	.word	0xffffffff
	.align		4
        /*0008*/ 	.word	0x00000000
	.align		4
        /*000c*/ 	.word	0xfffffffe
	.align		4
        /*0010*/ 	.word	0x00000000
	.align		4
        /*0014*/ 	.word	0xfffffffd
	.align		4
        /*0018*/ 	.word	0x00000000
	.align		4
        /*001c*/ 	.word	0xfffffffc


//--------------------- .text._Z22RungeKuttaStepOriginalPdS_i --------------------------
	.section	.text._Z22RungeKuttaStepOriginalPdS_i,"ax",@progbits
	.align	128
        .global         _Z22RungeKuttaStepOriginalPdS_i
        .type           _Z22RungeKuttaStepOriginalPdS_i,@function
        .size           _Z22RungeKuttaStepOriginalPdS_i,(.L_x_2 - _Z22RungeKuttaStepOriginalPdS_i)
        .other          _Z22RungeKuttaStepOriginalPdS_i,@"STO_CUDA_ENTRY STV_DEFAULT"
_Z22RungeKuttaStepOriginalPdS_i:
.text._Z22RungeKuttaStepOriginalPdS_i:
[----:B------:R-:W-:Y:S01]  /*0000*/  LDC R1, c[0x0][0x37c] ;  /* 0x0000df00ff017b82 */ /* 0x000fe20000000800 */
[----:B------:R-:W0:Y:S07]  /*0010*/  S2R R7, SR_TID.X ;  /* 0x0000000000077919 */ /* 0x000e2e0000002100 */
[----:B------:R-:W0:Y:S01]  /*0020*/  S2UR UR4, SR_CTAID.X ;  /* 0x00000000000479c3 */ /* 0x000e220000002500 */
[----:B------:R-:W1:Y:S07]  /*0030*/  LDCU UR5, c[0x0][0x390] ;  /* 0x00007200ff0577ac */ /* 0x000e6e0008000800 */
[----:B------:R-:W0:Y:S02]  /*0040*/  LDC R0, c[0x0][0x360] ;  /* 0x0000d800ff007b82 */ /* 0x000e240000000800 */
[----:B0-----:R-:W-:-:S05]  /*0050*/  IMAD R7, R0, UR4, R7 ;  /* 0x0000000400077c24 */ /* 0x001fca000f8e0207 */
[----:B-1----:R-:W-:-:S13]  /*0060*/  ISETP.GE.AND P0, PT, R7, UR5, PT ;  /* 0x0000000507007c0c */ /* 0x002fda000bf06270 */
[----:B------:R-:W-:Y:S05]  /*0070*/  @P0 EXIT ;  /* 0x000000000000094d */ /* 0x000fea0003800000 */
[----:B------:R-:W0:Y:S01]  /*0080*/  LDC.64 R4, c[0x0][0x388] ;  /* 0x0000e200ff047b82 */ /* 0x000e220000000a00 */
[----:B------:R-:W1:Y:S07]  /*0090*/  LDCU.64 UR6, c[0x0][0x358] ;  /* 0x00006b00ff0677ac */ /* 0x000e6e0008000a00 */
[----:B------:R-:W2:Y:S01]  /*00a0*/  LDC.64 R2, c[0x0][0x380] ;  /* 0x0000e000ff027b82 */ /* 0x000ea20000000a00 */
[----:B0-----:R-:W-:-:S06]  /*00b0*/  IMAD.WIDE R4, R7, 0x8, R4 ;  /* 0x0000000807047825 */ /* 0x001fcc00078e0204 */
[----:B-1----:R-:W5:Y:S01]  /*00c0*/  LDG.E.64 R4, desc[UR6][R4.64] ;  /* 0x0000000604047981 */ /* 0x002f62000c1e1b00 */
[----:B--2---:R-:W-:-:S05]  /*00d0*/  IMAD.WIDE R2, R7, 0x8, R2 ;  /* 0x0000000807027825 */ /* 0x004fca00078e0202 */
[----:B------:R0:W5:Y:S01]  /*00e0*/  LDG.E.64 R6, desc[UR6][R2.64] ;  /* 0x0000000602067981 */ /* 0x000162000c1e1b00 */
[----:B------:R-:W-:-:S05]  /*00f0*/  UMOV UR4, URZ ;  /* 0x000000ff00047c82 */ /* 0x000fca0008000000 */
.L_x_0:
[----:B-----5:R-:W-:Y:S01]  /*0100*/  DFMA R8, R6, R6, -R4 ;  /* 0x000000060608722b */ /* 0x020fe20000000804 */
[----:B------:R-:W-:Y:S01]  /*0110*/  UMOV UR8, 0x47ae147b ;  /* 0x47ae147b00087882 */ /* 0x000fe20000000000 */
[----:B------:R-:W-:Y:S01]  /*0120*/  UMOV UR9, 0x3f747ae1 ;  /* 0x3f747ae100097882 */ /* 0x000fe20000000000 */
[----:B------:R-:W-:Y:S01]  /*0130*/  UMOV UR10, 0x47ae147b ;  /* 0x47ae147b000a7882 */ /* 0x000fe20000000000 */
[----:B------:R-:W-:Y:S01]  /*0140*/  UMOV UR11, 0x3f847ae1 ;  /* 0x3f847ae1000b7882 */ /* 0x000fe20000000000 */
[----:B------:R-:W-:Y:S01]  /*0150*/  UMOV UR12, 0xb4e81b4e ;  /* 0xb4e81b4e000c7882 */ /* 0x000fe20000000000 */
[----:B------:R-:W-:Y:S01]  /*0160*/  UMOV UR13, 0x3f5b4e81 ;  /* 0x3f5b4e81000d7882 */ /* 0x000fe20000000000 */
[----:B------:R-:W-:Y:S01]  /*0170*/  UIADD3 UR4, UPT, UPT, UR4, 0x8, URZ ;  /* 0x0000000804047890 */ /* 0x000fe2000fffe0ff */
[----:B------:R-:W-:-:S03]  /*0180*/  DFMA R10, R8, UR8, R6 ;  /* 0x00000008080a7c2b */ /* 0x000fc60008000006 */
[----:B------:R-:W-:-:S05]  /*0190*/  UISETP.NE.AND UP0, UPT, UR4, 0x3e8, UPT ;  /* 0x000003e80400788c */ /* 0x000fca000bf05270 */
[----:B------:R-:W-:-:S08]  /*01a0*/  DFMA R10, R10, R10, -R4 ;  /* 0x0000000a0a0a722b */ /* 0x000fd00000000804 */
[C---:B------:R-:W-:Y:S02]  /*01b0*/  DFMA R12, R10.reuse, UR8, R6 ;  /* 0x000000080a0c7c2b */ /* 0x040fe40008000006 */
[----:B------:R-:W-:-:S06]  /*01c0*/  DFMA R10, R10, 2, R8 ;  /* 0x400000000a0a782b */ /* 0x000fcc0000000008 */
[----:B------:R-:W-:-:S08]  /*01d0*/  DFMA R12, R12, R12, -R4 ;  /* 0x0000000c0c0c722b */ /* 0x000fd00000000804 */
[C---:B------:R-:W-:Y:S02]  /*01e0*/  DFMA R8, R12.reuse, UR10, R6 ;  /* 0x0000000a0c087c2b */ /* 0x040fe40008000006 */
[----:B------:R-:W-:-:S06]  /*01f0*/  DFMA R10, R12, 2, R10 ;  /* 0x400000000c0a782b */ /* 0x000fcc000000000a */
[----:B------:R-:W-:-:S08]  /*0200*/  DFMA R8, R8, R8, -R4 ;  /* 0x000000080808722b */ /* 0x000fd00000000804 */
[----:B------:R-:W-:-:S08]  /*0210*/  DADD R8, R8, R10 ;  /* 0x0000000008087229 */ /* 0x000fd0000000000a */
[----:B------:R-:W-:-:S08]  /*0220*/  DFMA R8, R8, UR12, R6 ;  /* 0x0000000c08087c2b */ /* 0x000fd00008000006 */
[----:B------:R-:W-:-:S08]  /*0230*/  DFMA R6, R8, R8, -R4 ;  /* 0x000000080806722b */ /* 0x000fd00000000804 */
[----:B------:R-:W-:-:S08]  /*0240*/  DFMA R10, R6, UR8, R8 ;  /* 0x00000008060a7c2b */ /* 0x000fd00008000008 */
        /* <DEDUP_REMOVED lines=74> */
[----:B------:R-:W-:Y:S01]  /*06f0*/  DFMA R6, R8, UR12, R6 ;  /* 0x0000000c08067c2b */ /* 0x000fe20008000006 */
[----:B------:R-:W-:Y:S10]  /*0700*/  BRA.U UP0, `(.L_x_0) ;  /* 0xfffffff9007c7547 */ /* 0x000ff4000b83ffff */
[----:B------:R-:W-:Y:S01]  /*0710*/  STG.E.64 desc[UR6][R2.64], R6 ;  /* 0x0000000602007986 */ /* 0x000fe2000c101b06 */
[----:B------:R-:W-:Y:S05]  /*0720*/  EXIT ;  /* 0x000000000000794d */ /* 0x000fea0003800000 */
.L_x_1:
[----:B------:R-:W-:-:S00]  /*0730*/  BRA `(.L_x_1) ;  /* 0xfffffffc00fc7947 */ /* 0x000fc0000383ffff */
[----:B------:R-:W-:-:S00]  /*0740*/  NOP ;  /* 0x0000000000007918 */ /* 0x000fc00000000000 */
        /* <DEDUP_REMOVED lines=11> */
.L_x_2:


//--------------------- .nv.shared.reserved.0     --------------------------
	.section	.nv.shared.reserved.0,"aw",@nobits
	.weak		__nv_reservedSMEM_offset_0_alias
	.size		__nv_reservedSMEM_offset_0_alias, 0, 64
	.other		__nv_reservedSMEM_offset_0_alias,@"STO_CUDA_RESERVED_SHARED STV_DEFAULT"
__nv_reservedSMEM_offset_0_alias:
	.zero		0
	.zero		64


//--------------------- .nv.constant0._Z22RungeKuttaStepOriginalPdS_i --------------------------
	.section	.nv.constant0._Z22RungeKuttaStepOriginalPdS_i,"a",@progbits
	.sectionflags	@""
	.align	4
.nv.constant0._Z22RungeKuttaStepOriginalPdS_i:
	.zero		916


//--------------------- SYMBOLS --------------------------

	.type		.nv.reservedSmem.offset0,@object
	.size		.nv.reservedSmem.offset0,0x4
